//
// Generated by NVIDIA NVVM Compiler
//
// Compiler Build ID: CL-36424714
// Cuda compilation tools, release 13.0, V13.0.88
// Based on NVVM 20.0.0
//

.version 9.0
.target sm_100
.address_size 64

	// .globl	_Z14multiplyKernelPKiS0_Pii
// _ZZ14multiplyKernelPKiS0_PiiE8shared_A has been demoted
// _ZZ14multiplyKernelPKiS0_PiiE8shared_B has been demoted

.visible .entry _Z14multiplyKernelPKiS0_Pii(
	.param .u64 .ptr .align 1 _Z14multiplyKernelPKiS0_Pii_param_0,
	.param .u64 .ptr .align 1 _Z14multiplyKernelPKiS0_Pii_param_1,
	.param .u64 .ptr .align 1 _Z14multiplyKernelPKiS0_Pii_param_2,
	.param .u32 _Z14multiplyKernelPKiS0_Pii_param_3
)
{
	.reg .pred 	%p<11>;
	.reg .b32 	%r<166>;
	.reg .b64 	%rd<13>;
	// demoted variable
	.shared .align 4 .b8 _ZZ14multiplyKernelPKiS0_PiiE8shared_A[4096];
	// demoted variable
	.shared .align 4 .b8 _ZZ14multiplyKernelPKiS0_PiiE8shared_B[4096];
	ld.param.u64 	%rd3, [_Z14multiplyKernelPKiS0_Pii_param_0];
	ld.param.u64 	%rd4, [_Z14multiplyKernelPKiS0_Pii_param_1];
	ld.param.u64 	%rd5, [_Z14multiplyKernelPKiS0_Pii_param_2];
	ld.param.u32 	%r44, [_Z14multiplyKernelPKiS0_Pii_param_3];
	mov.u32 	%r46, %ctaid.y;
	mov.u32 	%r47, %ntid.y;
	mov.u32 	%r1, %tid.y;
	mad.lo.s32 	%r2, %r46, %r47, %r1;
	mov.u32 	%r48, %ctaid.x;
	mov.u32 	%r3, %ntid.x;
	mov.u32 	%r4, %tid.x;
	mad.lo.s32 	%r5, %r48, %r3, %r4;
	setp.lt.s32 	%p1, %r44, 1;
	mov.b32 	%r164, 0;
	@%p1 bra 	$L__BB0_14;
	mul.lo.s32 	%r6, %r1, %r3;
	add.s32 	%r50, %r6, %r4;
	shl.b32 	%r51, %r2, 10;
	or.b32  	%r7, %r51, %r4;
	shl.b32 	%r52, %r50, 2;
	mov.u32 	%r53, _ZZ14multiplyKernelPKiS0_PiiE8shared_A;
	add.s32 	%r8, %r53, %r52;
	mov.u32 	%r54, _ZZ14multiplyKernelPKiS0_PiiE8shared_B;
	add.s32 	%r9, %r54, %r52;
	and.b32  	%r10, %r3, 7;
	and.b32  	%r11, %r3, 2040;
	and.b32  	%r55, %r3, -8;
	neg.s32 	%r12, %r55;
	shl.b32 	%r56, %r4, 2;
	add.s32 	%r13, %r54, %r56;
	shl.b32 	%r14, %r3, 5;
	shl.b32 	%r57, %r6, 2;
	add.s32 	%r58, %r57, %r53;
	add.s32 	%r15, %r58, 16;
	shl.b32 	%r16, %r3, 2;
	cvta.to.global.u64 	%rd1, %rd3;
	cvta.to.global.u64 	%rd2, %rd4;
	mov.b32 	%r149, 0;
	mov.u32 	%r164, %r149;
$L__BB0_2:
	setp.lt.u32 	%p2, %r3, 8;
	add.s32 	%r61, %r7, %r149;
	mul.wide.u32 	%rd6, %r61, 4;
	add.s64 	%rd7, %rd1, %rd6;
	ld.global.nc.u32 	%r62, [%rd7];
	st.shared.u32 	[%r8], %r62;
	add.s32 	%r63, %r1, %r149;
	shl.b32 	%r64, %r63, 10;
	add.s32 	%r65, %r64, %r5;
	mul.wide.u32 	%rd8, %r65, 4;
	add.s64 	%rd9, %rd2, %rd8;
	ld.global.nc.u32 	%r66, [%rd9];
	st.shared.u32 	[%r9], %r66;
	bar.sync 	0;
	mov.b32 	%r159, 0;
	@%p2 bra 	$L__BB0_5;
	mov.u32 	%r151, %r15;
	mov.u32 	%r152, %r13;
	mov.u32 	%r153, %r12;
$L__BB0_4:
	.pragma "nounroll";
	ld.shared.u32 	%r67, [%r151+-16];
	ld.shared.u32 	%r68, [%r152];
	mad.lo.s32 	%r69, %r68, %r67, %r164;
	ld.shared.u32 	%r70, [%r151+-12];
	add.s32 	%r71, %r152, %r16;
	ld.shared.u32 	%r72, [%r71];
	mad.lo.s32 	%r73, %r72, %r70, %r69;
	ld.shared.u32 	%r74, [%r151+-8];
	add.s32 	%r75, %r71, %r16;
	ld.shared.u32 	%r76, [%r75];
	mad.lo.s32 	%r77, %r76, %r74, %r73;
	ld.shared.u32 	%r78, [%r151+-4];
	add.s32 	%r79, %r75, %r16;
	ld.shared.u32 	%r80, [%r79];
	mad.lo.s32 	%r81, %r80, %r78, %r77;
	ld.shared.u32 	%r82, [%r151];
	add.s32 	%r83, %r79, %r16;
	ld.shared.u32 	%r84, [%r83];
	mad.lo.s32 	%r85, %r84, %r82, %r81;
	ld.shared.u32 	%r86, [%r151+4];
	add.s32 	%r87, %r83, %r16;
	ld.shared.u32 	%r88, [%r87];
	mad.lo.s32 	%r89, %r88, %r86, %r85;
	ld.shared.u32 	%r90, [%r151+8];
	add.s32 	%r91, %r87, %r16;
	ld.shared.u32 	%r92, [%r91];
	mad.lo.s32 	%r93, %r92, %r90, %r89;
	ld.shared.u32 	%r94, [%r151+12];
	add.s32 	%r95, %r91, %r16;
	ld.shared.u32 	%r96, [%r95];
	mad.lo.s32 	%r164, %r96, %r94, %r93;
	add.s32 	%r153, %r153, 8;
	add.s32 	%r152, %r152, %r14;
	add.s32 	%r151, %r151, 32;
	setp.ne.s32 	%p3, %r153, 0;
	mov.u32 	%r159, %r11;
	@%p3 bra 	$L__BB0_4;
$L__BB0_5:
	setp.eq.s32 	%p4, %r10, 0;
	@%p4 bra 	$L__BB0_13;
	add.s32 	%r98, %r10, -1;
	setp.lt.u32 	%p5, %r98, 3;
	@%p5 bra 	$L__BB0_8;
	add.s32 	%r99, %r159, %r6;
	shl.b32 	%r100, %r99, 2;
	mov.u32 	%r101, _ZZ14multiplyKernelPKiS0_PiiE8shared_A;
	add.s32 	%r102, %r101, %r100;
	ld.shared.u32 	%r103, [%r102];
	mad.lo.s32 	%r104, %r159, %r3, %r4;
	shl.b32 	%r105, %r104, 2;
	mov.u32 	%r106, _ZZ14multiplyKernelPKiS0_PiiE8shared_B;
	add.s32 	%r107, %r106, %r105;
	ld.shared.u32 	%r108, [%r107];
	mad.lo.s32 	%r109, %r108, %r103, %r164;
	ld.shared.u32 	%r110, [%r102+4];
	add.s32 	%r111, %r107, %r16;
	ld.shared.u32 	%r112, [%r111];
	mad.lo.s32 	%r113, %r112, %r110, %r109;
	ld.shared.u32 	%r114, [%r102+8];
	add.s32 	%r115, %r111, %r16;
	ld.shared.u32 	%r116, [%r115];
	mad.lo.s32 	%r117, %r116, %r114, %r113;
	ld.shared.u32 	%r118, [%r102+12];
	add.s32 	%r119, %r115, %r16;
	ld.shared.u32 	%r120, [%r119];
	mad.lo.s32 	%r164, %r120, %r118, %r117;
	add.s32 	%r159, %r159, 4;
$L__BB0_8:
	and.b32  	%r122, %r3, 3;
	setp.eq.s32 	%p6, %r122, 0;
	@%p6 bra 	$L__BB0_13;
	setp.eq.s32 	%p7, %r122, 1;
	@%p7 bra 	$L__BB0_11;
	add.s32 	%r123, %r159, %r6;
	shl.b32 	%r124, %r123, 2;
	mov.u32 	%r125, _ZZ14multiplyKernelPKiS0_PiiE8shared_A;
	add.s32 	%r126, %r125, %r124;
	ld.shared.u32 	%r127, [%r126];
	mad.lo.s32 	%r128, %r159, %r3, %r4;
	shl.b32 	%r129, %r128, 2;
	mov.u32 	%r130, _ZZ14multiplyKernelPKiS0_PiiE8shared_B;
	add.s32 	%r131, %r130, %r129;
	ld.shared.u32 	%r132, [%r131];
	mad.lo.s32 	%r133, %r132, %r127, %r164;
	ld.shared.u32 	%r134, [%r126+4];
	add.s32 	%r135, %r131, %r16;
	ld.shared.u32 	%r136, [%r135];
	mad.lo.s32 	%r164, %r136, %r134, %r133;
	add.s32 	%r159, %r159, 2;
$L__BB0_11:
	and.b32  	%r137, %r3, 1;
	setp.eq.b32 	%p8, %r137, 1;
	not.pred 	%p9, %p8;
	@%p9 bra 	$L__BB0_13;
	add.s32 	%r138, %r159, %r6;
	shl.b32 	%r139, %r138, 2;
	mov.u32 	%r140, _ZZ14multiplyKernelPKiS0_PiiE8shared_A;
	add.s32 	%r141, %r140, %r139;
	ld.shared.u32 	%r142, [%r141];
	mad.lo.s32 	%r143, %r159, %r3, %r4;
	shl.b32 	%r144, %r143, 2;
	mov.u32 	%r145, _ZZ14multiplyKernelPKiS0_PiiE8shared_B;
	add.s32 	%r146, %r145, %r144;
	ld.shared.u32 	%r147, [%r146];
	mad.lo.s32 	%r164, %r147, %r142, %r164;
$L__BB0_13:
	bar.sync 	0;
	add.s32 	%r149, %r149, %r3;
	setp.lt.s32 	%p10, %r149, %r44;
	@%p10 bra 	$L__BB0_2;
$L__BB0_14:
	cvta.to.global.u64 	%rd10, %rd5;
	mad.lo.s32 	%r148, %r44, %r2, %r5;
	mul.wide.s32 	%rd11, %r148, 4;
	add.s64 	%rd12, %rd10, %rd11;
	st.global.u32 	[%rd12], %r164;
	ret;

}


// ===== COMPILED SASS (sm_100) =====

	.target	sm_100

	.elftype	@"ET_EXEC"


//--------------------- .note.nv.tkinfo           --------------------------
	.section	.note.nv.tkinfo,"",@"SHT_NOTE"
	.sectionflags	@"SHF_NOTE_NV_TKINFO"
	.tkinfo
        /*0018*/ 	.word	0x00000002
        /*0030*/ 	.string	""
        /*0030*/ 	.string	"ptxas"
        /*0030*/ 	.string	"Cuda compilation tools, release 13.0, V13.0.88"
        /*0030*/ 	.string	"Build cuda_13.0.r13.0/compiler.36424714_0"
        /*0030*/ 	.string	"-arch sm_100 -m 64 "



//--------------------- .note.nv.cuinfo           --------------------------
	.section	.note.nv.cuinfo,"",@"SHT_NOTE"
	.sectionflags	@"SHF_NOTE_NV_CUINFO"
        /*0018*/ 	.short	0x0002
        /*001a*/ 	.short	0x0064
        /*001c*/ 	.short	0x0082
	.zero		2


//--------------------- .nv.info                  --------------------------
	.section	.nv.info,"",@"SHT_CUDA_INFO"
	.align	4


	//----- nvinfo : EIATTR_REGCOUNT
	.align		4
        /*0000*/ 	.byte	0x04, 0x2f
        /*0002*/ 	.short	(.L_1 - .L_0)
	.align		4
.L_0:
        /*0004*/ 	.word	index@(_Z14multiplyKernelPKiS0_Pii)
        /*0008*/ 	.word	0x00000020


	//----- nvinfo : EIATTR_FRAME_SIZE
	.align		4
.L_1:
        /*000c*/ 	.byte	0x04, 0x11
        /*000e*/ 	.short	(.L_3 - .L_2)
	.align		4
.L_2:
        /*0010*/ 	.word	index@(_Z14multiplyKernelPKiS0_Pii)
        /*0014*/ 	.word	0x00000000


	//----- nvinfo : EIATTR_MIN_STACK_SIZE
	.align		4
.L_3:
        /*0018*/ 	.byte	0x04, 0x12
        /*001a*/ 	.short	(.L_5 - .L_4)
	.align		4
.L_4:
        /*001c*/ 	.word	index@(_Z14multiplyKernelPKiS0_Pii)
        /*0020*/ 	.word	0x00000000
.L_5:


//--------------------- .nv.compat                --------------------------
	.section	.nv.compat,"",@"SHT_CUDA_COMPAT_INFO"
	.align	4
        /*0000*/ 	.byte	0x02, 0x09, 0x00, 0x00, 0x02, 0x02, 0x01, 0x00, 0x02, 0x05, 0x05, 0x00, 0x03, 0x07, 0x01, 0x01
        /*0010*/ 	.byte	0x02, 0x03, 0x00, 0x00, 0x02, 0x06, 0x01, 0x00, 0x04, 0x0b, 0x08, 0x00, 0x09, 0x00, 0x00, 0x00
        /*0020*/ 	.byte	0x00, 0x00, 0x00, 0x00


//--------------------- .nv.info._Z14multiplyKernelPKiS0_Pii --------------------------
	.section	.nv.info._Z14multiplyKernelPKiS0_Pii,"",@"SHT_CUDA_INFO"
	.sectionflags	@""
	.align	4


	//----- nvinfo : EIATTR_CUDA_API_VERSION
	.align		4
        /*0000*/ 	.byte	0x04, 0x37
        /*0002*/ 	.short	(.L_7 - .L_6)
.L_6:
        /*0004*/ 	.word	0x00000082


	//----- nvinfo : EIATTR_KPARAM_INFO
	.align		4
.L_7:
        /*0008*/ 	.byte	0x04, 0x17
        /*000a*/ 	.short	(.L_9 - .L_8)
.L_8:
        /*000c*/ 	.word	0x00000000
        /*0010*/ 	.short	0x0003
        /*0012*/ 	.short	0x0018
        /*0014*/ 	.byte	0x00, 0xf0, 0x11, 0x00


	//----- nvinfo : EIATTR_KPARAM_INFO
	.align		4
.L_9:
        /*0018*/ 	.byte	0x04, 0x17
        /*001a*/ 	.short	(.L_11 - .L_10)
.L_10:
        /*001c*/ 	.word	0x00000000
        /*0020*/ 	.short	0x0002
        /*0022*/ 	.short	0x0010
        /*0024*/ 	.byte	0x00, 0xf5, 0x21, 0x00


	//----- nvinfo : EIATTR_KPARAM_INFO
	.align		4
.L_11:
        /*0028*/ 	.byte	0x04, 0x17
        /*002a*/ 	.short	(.L_13 - .L_12)
.L_12:
        /*002c*/ 	.word	0x00000000
        /*0030*/ 	.short	0x0001
        /*0032*/ 	.short	0x0008
        /*0034*/ 	.byte	0x00, 0xf5, 0x21, 0x00


	//----- nvinfo : EIATTR_KPARAM_INFO
	.align		4
.L_13:
        /*0038*/ 	.byte	0x04, 0x17
        /*003a*/ 	.short	(.L_15 - .L_14)
.L_14:
        /*003c*/ 	.word	0x00000000
        /*0040*/ 	.short	0x0000
        /*0042*/ 	.short	0x0000
        /*0044*/ 	.byte	0x00, 0xf5, 0x21, 0x00


	//----- nvinfo : EIATTR_SPARSE_MMA_MASK
	.align		4
.L_15:
        /*0048*/ 	.byte	0x03, 0x50
        /*004a*/ 	.short	0x0000


	//----- nvinfo : EIATTR_MAXREG_COUNT
	.align		4
        /*004c*/ 	.byte	0x03, 0x1b
        /*004e*/ 	.short	0x00ff


	//----- nvinfo : EIATTR_NUM_BARRIERS
	.align		4
        /*0050*/ 	.byte	0x02, 0x4c
        /*0052*/ 	.byte	0x01
	.zero		1


	//----- nvinfo : EIATTR_MERCURY_ISA_VERSION
	.align		4
        /*0054*/ 	.byte	0x03, 0x5f
        /*0056*/ 	.short	0x0101


	//----- nvinfo : EIATTR_VRC_CTA_INIT_COUNT
	.align		4
        /*0058*/ 	.byte	0x02, 0x4a
	.zero		1
	.zero		1


	//----- nvinfo : EIATTR_EXIT_INSTR_OFFSETS
	.align		4
        /*005c*/ 	.byte	0x04, 0x1c
        /*005e*/ 	.short	(.L_17 - .L_16)


	//   ....[0]....
.L_16:
        /*0060*/ 	.word	0x00000a40


	//----- nvinfo : EIATTR_CBANK_PARAM_SIZE
	.align		4
.L_17:
        /*0064*/ 	.byte	0x03, 0x19
        /*0066*/ 	.short	0x001c


	//----- nvinfo : EIATTR_PARAM_CBANK
	.align		4
        /*0068*/ 	.byte	0x04, 0x0a
        /*006a*/ 	.short	(.L_19 - .L_18)
	.align		4
.L_18:
        /*006c*/ 	.word	index@(.nv.constant0._Z14multiplyKernelPKiS0_Pii)
        /*0070*/ 	.short	0x0380
        /*0072*/ 	.short	0x001c


	//----- nvinfo : EIATTR_SW_WAR
	.align		4
.L_19:
        /*0074*/ 	.byte	0x04, 0x36
        /*0076*/ 	.short	(.L_21 - .L_20)
.L_20:
        /*0078*/ 	.word	0x00000008
.L_21:


//--------------------- .nv.callgraph             --------------------------
	.section	.nv.callgraph,"",@"SHT_CUDA_CALLGRAPH"
	.align	4
	.sectionentsize	8
	.align		4
        /*0000*/ 	.word	0x00000000
	.align		4
        /*0004*/ 	.word	0xffffffff
	.align		4
        /*0008*/ 	.word	0x00000000
	.align		4
        /*000c*/ 	.word	0xfffffffe
	.align		4
        /*0010*/ 	.word	0x00000000
	.align		4
        /*0014*/ 	.word	0xfffffffd
	.align		4
        /*0018*/ 	.word	0x00000000
	.align		4
        /*001c*/ 	.word	0xfffffffc


//--------------------- .text._Z14multiplyKernelPKiS0_Pii --------------------------
	.section	.text._Z14multiplyKernelPKiS0_Pii,"ax",@progbits
	.align	128
        .global         _Z14multiplyKernelPKiS0_Pii
        .type           _Z14multiplyKernelPKiS0_Pii,@function
        .size           _Z14multiplyKernelPKiS0_Pii,(.L_x_8 - _Z14multiplyKernelPKiS0_Pii)
        .other          _Z14multiplyKernelPKiS0_Pii,@"STO_CUDA_ENTRY STV_DEFAULT"
_Z14multiplyKernelPKiS0_Pii:
.text._Z14multiplyKernelPKiS0_Pii:
[----:B------:R-:W-:Y:S01]  /*0000*/  LDC R1, c[0x0][0x37c] ;  /* 0x0000df00ff017b82 */ /* 0x000fe20000000800 */
[----:B------:R-:W0:Y:S01]  /*0010*/  S2R R0, SR_TID.Y ;  /* 0x0000000000007919 */ /* 0x000e220000002200 */
[----:B------:R-:W1:Y:S06]  /*0020*/  LDCU UR7, c[0x0][0x398] ;  /* 0x00007300ff0777ac */ /* 0x000e6c0008000800 */
[----:B------:R-:W0:Y:S01]  /*0030*/  LDC R3, c[0x0][0x364] ;  /* 0x0000d900ff037b82 */ /* 0x000e220000000800 */
[----:B------:R-:W-:Y:S01]  /*0040*/  HFMA2 R19, -RZ, RZ, 0, 0 ;  /* 0x00000000ff137431 */ /* 0x000fe200000001ff */
[----:B------:R-:W2:Y:S01]  /*0050*/  S2R R6, SR_TID.X ;  /* 0x0000000000067919 */ /* 0x000ea20000002100 */
[----:B------:R-:W3:Y:S05]  /*0060*/  LDCU.64 UR8, c[0x0][0x358] ;  /* 0x00006b00ff0877ac */ /* 0x000eea0008000a00 */
[----:B------:R-:W0:Y:S08]  /*0070*/  S2UR UR4, SR_CTAID.Y ;  /* 0x00000000000479c3 */ /* 0x000e300000002600 */
[----:B------:R-:W2:Y:S01]  /*0080*/  S2UR UR5, SR_CTAID.X ;  /* 0x00000000000579c3 */ /* 0x000ea20000002500 */
[----:B-1----:R-:W-:-:S07]  /*0090*/  UISETP.GE.AND UP0, UPT, UR7, 0x1, UPT ;  /* 0x000000010700788c */ /* 0x002fce000bf06270 */
[----:B------:R-:W2:Y:S01]  /*00a0*/  LDC R7, c[0x0][0x360] ;  /* 0x0000d800ff077b82 */ /* 0x000ea20000000800 */
[----:B0-----:R-:W-:Y:S02]  /*00b0*/  IMAD R8, R3, UR4, R0 ;  /* 0x0000000403087c24 */ /* 0x001fe4000f8e0200 */
[----:B--2---:R-:W-:Y:S01]  /*00c0*/  IMAD R9, R7, UR5, R6 ;  /* 0x0000000507097c24 */ /* 0x004fe2000f8e0206 */
[----:B---3--:R-:W-:Y:S06]  /*00d0*/  BRA.U !UP0, `(.L_x_0) ;  /* 0x0000000908487547 */ /* 0x008fec000b800000 */
[----:B------:R-:W0:Y:S01]  /*00e0*/  S2UR UR6, SR_CgaCtaId ;  /* 0x00000000000679c3 */ /* 0x000e220000008800 */
[----:B------:R-:W-:Y:S01]  /*00f0*/  UMOV UR4, 0x400 ;  /* 0x0000040000047882 */ /* 0x000fe20000000000 */
[----:B------:R-:W-:Y:S01]  /*0100*/  IMAD R11, R0, R7, RZ ;  /* 0x00000007000b7224 */ /* 0x000fe200078e02ff */
[----:B------:R-:W-:Y:S01]  /*0110*/  UIADD3 UR5, UPT, UPT, UR4, 0x1000, URZ ;  /* 0x0000100004057890 */ /* 0x000fe2000fffe0ff */
[----:B------:R-:W-:Y:S01]  /*0120*/  IMAD.SHL.U32 R13, R8, 0x400, RZ ;  /* 0x00000400080d7824 */ /* 0x000fe200078e00ff */
[----:B------:R-:W-:Y:S01]  /*0130*/  LOP3.LUT R14, R7, 0xfffffff8, RZ, 0xc0, !PT ;  /* 0xfffffff8070e7812 */ /* 0x000fe200078ec0ff */
[----:B------:R-:W-:Y:S01]  /*0140*/  IMAD.MOV.U32 R19, RZ, RZ, RZ ;  /* 0x000000ffff137224 */ /* 0x000fe200078e00ff */
[----:B------:R-:W-:Y:S02]  /*0150*/  IADD3 R16, PT, PT, R11, R6, RZ ;  /* 0x000000060b107210 */ /* 0x000fe40007ffe0ff */
[C---:B------:R-:W-:Y:S01]  /*0160*/  LOP3.LUT R21, R7.reuse, 0x7, RZ, 0xc0, !PT ;  /* 0x0000000707157812 */ /* 0x040fe200078ec0ff */
[----:B------:R-:W-:Y:S01]  /*0170*/  IMAD.MOV R14, RZ, RZ, -R14 ;  /* 0x000000ffff0e7224 */ /* 0x000fe200078e0a0e */
[----:B------:R-:W-:-:S02]  /*0180*/  LOP3.LUT R10, R7, 0x7f8, RZ, 0xc0, !PT ;  /* 0x000007f8070a7812 */ /* 0x000fc400078ec0ff */
[----:B------:R-:W-:Y:S02]  /*0190*/  MOV R12, RZ ;  /* 0x000000ff000c7202 */ /* 0x000fe40000000f00 */
[----:B------:R-:W-:Y:S01]  /*01a0*/  LOP3.LUT R13, R13, R6, RZ, 0xfc, !PT ;  /* 0x000000060d0d7212 */ /* 0x000fe200078efcff */
[----:B0-----:R-:W-:Y:S02]  /*01b0*/  ULEA UR4, UR6, UR4, 0x18 ;  /* 0x0000000406047291 */ /* 0x001fe4000f8ec0ff */
[----:B------:R-:W-:-:S04]  /*01c0*/  ULEA UR5, UR6, UR5, 0x18 ;  /* 0x0000000506057291 */ /* 0x000fc8000f8ec0ff */
[----:B------:R-:W-:Y:S02]  /*01d0*/  LEA R17, R11, UR4, 0x2 ;  /* 0x000000040b117c11 */ /* 0x000fe4000f8e10ff */
[C---:B------:R-:W-:Y:S02]  /*01e0*/  LEA R15, R16.reuse, UR4, 0x2 ;  /* 0x00000004100f7c11 */ /* 0x040fe4000f8e10ff */
[----:B------:R-:W-:Y:S02]  /*01f0*/  LEA R16, R16, UR5, 0x2 ;  /* 0x0000000510107c11 */ /* 0x000fe4000f8e10ff */
[----:B------:R-:W-:Y:S02]  /*0200*/  IADD3 R17, PT, PT, R17, 0x10, RZ ;  /* 0x0000001011117810 */ /* 0x000fe40007ffe0ff */
[----:B------:R-:W-:-:S07]  /*0210*/  LEA R18, R6, UR5, 0x2 ;  /* 0x0000000506127c11 */ /* 0x000fce000f8e10ff */
.L_x_6:
[----:B0-----:R-:W0:Y:S01]  /*0220*/  LDC.64 R4, c[0x0][0x380] ;  /* 0x0000e000ff047b82 */ /* 0x001e220000000a00 */
[----:B------:R-:W-:Y:S01]  /*0230*/  IMAD.IADD R20, R0, 0x1, R12 ;  /* 0x0000000100147824 */ /* 0x000fe200078e020c */
[----:B------:R-:W-:Y:S01]  /*0240*/  IADD3 R23, PT, PT, R13, R12, RZ ;  /* 0x0000000c0d177210 */ /* 0x000fe20007ffe0ff */
[----:B------:R-:W1:Y:S02]  /*0250*/  LDCU UR7, c[0x0][0x398] ;  /* 0x00007300ff0777ac */ /* 0x000e640008000800 */
[----:B------:R-:W-:-:S03]  /*0260*/  IMAD R25, R20, 0x400, R9 ;  /* 0x0000040014197824 */ /* 0x000fc600078e0209 */
[----:B------:R-:W2:Y:S01]  /*0270*/  LDC.64 R2, c[0x0][0x388] ;  /* 0x0000e200ff027b82 */ /* 0x000ea20000000a00 */
[----:B0-----:R-:W-:-:S06]  /*0280*/  IMAD.WIDE.U32 R4, R23, 0x4, R4 ;  /* 0x0000000417047825 */ /* 0x001fcc00078e0004 */
[----:B------:R-:W3:Y:S01]  /*0290*/  LDG.E.CONSTANT R4, desc[UR8][R4.64] ;  /* 0x0000000804047981 */ /* 0x000ee2000c1e9900 */
[----:B--2---:R-:W-:-:S06]  /*02a0*/  IMAD.WIDE.U32 R2, R25, 0x4, R2 ;  /* 0x0000000419027825 */ /* 0x004fcc00078e0002 */
[----:B------:R-:W2:Y:S01]  /*02b0*/  LDG.E.CONSTANT R3, desc[UR8][R2.64] ;  /* 0x0000000802037981 */ /* 0x000ea2000c1e9900 */
[C---:B------:R-:W-:Y:S02]  /*02c0*/  ISETP.GE.U32.AND P1, PT, R7.reuse, 0x8, PT ;  /* 0x000000080700780c */ /* 0x040fe40003f26070 */
[----:B------:R-:W-:Y:S01]  /*02d0*/  IADD3 R12, PT, PT, R7, R12, RZ ;  /* 0x0000000c070c7210 */ /* 0x000fe20007ffe0ff */
[----:B------:R-:W-:-:S03]  /*02e0*/  IMAD.MOV.U32 R20, RZ, RZ, RZ ;  /* 0x000000ffff147224 */ /* 0x000fc600078e00ff */
[----:B-1----:R-:W-:Y:S01]  /*02f0*/  ISETP.GE.AND P0, PT, R12, UR7, PT ;  /* 0x000000070c007c0c */ /* 0x002fe2000bf06270 */
[----:B---3--:R0:W-:Y:S04]  /*0300*/  STS [R15], R4 ;  /* 0x000000040f007388 */ /* 0x0081e80000000800 */
[----:B--2---:R0:W-:Y:S01]  /*0310*/  STS [R16], R3 ;  /* 0x0000000310007388 */ /* 0x0041e20000000800 */
[----:B------:R-:W-:Y:S06]  /*0320*/  BAR.SYNC.DEFER_BLOCKING 0x0 ;  /* 0x0000000000007b1d */ /* 0x000fec0000010000 */
[----:B------:R-:W-:Y:S05]  /*0330*/  @!P1 BRA `(.L_x_1) ;  /* 0x0000000000a09947 */ /* 0x000fea0003800000 */
[----:B------:R-:W-:Y:S01]  /*0340*/  MOV R2, R17 ;  /* 0x0000001100027202 */ /* 0x000fe20000000f00 */
[----:B0-----:R-:W-:Y:S01]  /*0350*/  IMAD.MOV.U32 R4, RZ, RZ, R18 ;  /* 0x000000ffff047224 */ /* 0x001fe200078e0012 */
[----:B------:R-:W-:-:S07]  /*0360*/  MOV R3, R14 ;  /* 0x0000000e00037202 */ /* 0x000fce0000000f00 */
.L_x_2:
[----:B------:R-:W-:Y:S01]  /*0370*/  LDS R20, [R2+-0x10] ;  /* 0xfffff00002147984 */ /* 0x000fe20000000800 */
[----:B------:R-:W-:Y:S01]  /*0380*/  IMAD R24, R7, 0x4, R4 ;  /* 0x0000000407187824 */ /* 0x000fe200078e0204 */
[----:B------:R-:W-:Y:S02]  /*0390*/  IADD3 R3, PT, PT, R3, 0x8, RZ ;  /* 0x0000000803037810 */ /* 0x000fe40007ffe0ff */
[----:B------:R0:W1:Y:S02]  /*03a0*/  LDS R5, [R4] ;  /* 0x0000000004057984 */ /* 0x0000640000000800 */
[----:B------:R-:W-:Y:S02]  /*03b0*/  LEA R26, R7, R24, 0x2 ;  /* 0x00000018071a7211 */ /* 0x000fe400078e10ff */
[----:B------:R-:W-:Y:S01]  /*03c0*/  LDS R22, [R2+-0xc] ;  /* 0xfffff40002167984 */ /* 0x000fe20000000800 */
[----:B------:R-:W-:Y:S02]  /*03d0*/  ISETP.NE.AND P1, PT, R3, RZ, PT ;  /* 0x000000ff0300720c */ /* 0x000fe40003f25270 */
[C---:B------:R-:W-:Y:S01]  /*03e0*/  IMAD R25, R7.reuse, 0x4, R26 ;  /* 0x0000000407197824 */ /* 0x040fe200078e021a */
[----:B------:R2:W3:Y:S01]  /*03f0*/  LDS R23, [R24] ;  /* 0x0000000018177984 */ /* 0x0004e20000000800 */
[----:B0-----:R-:W-:-:S03]  /*0400*/  IMAD R4, R7, 0x20, R4 ;  /* 0x0000002007047824 */ /* 0x001fc600078e0204 */
[C---:B------:R-:W-:Y:S01]  /*0410*/  LEA R29, R7.reuse, R25, 0x2 ;  /* 0x00000019071d7211 */ /* 0x040fe200078e10ff */
[----:B------:R-:W-:Y:S04]  /*0420*/  LDS R28, [R2+-0x4] ;  /* 0xfffffc00021c7984 */ /* 0x000fe80000000800 */
[----:B------:R-:W-:Y:S01]  /*0430*/  LDS R27, [R25] ;  /* 0x00000000191b7984 */ /* 0x000fe20000000800 */
[----:B--2---:R-:W-:Y:S02]  /*0440*/  IMAD R24, R7, 0x4, R29 ;  /* 0x0000000407187824 */ /* 0x004fe400078e021d */
[----:B-1----:R-:W-:Y:S02]  /*0450*/  IMAD R19, R20, R5, R19 ;  /* 0x0000000514137224 */ /* 0x002fe400078e0213 */
[----:B------:R-:W-:Y:S04]  /*0460*/  LDS R5, [R2+-0x8] ;  /* 0xfffff80002057984 */ /* 0x000fe80000000800 */
[----:B------:R0:W1:Y:S01]  /*0470*/  LDS R20, [R26] ;  /* 0x000000001a147984 */ /* 0x0000620000000800 */
[----:B---3--:R-:W-:-:S03]  /*0480*/  IMAD R23, R22, R23, R19 ;  /* 0x0000001716177224 */ /* 0x008fc600078e0213 */
[----:B------:R-:W-:Y:S04]  /*0490*/  LDS R19, [R2] ;  /* 0x0000000002137984 */ /* 0x000fe80000000800 */
[----:B------:R-:W2:Y:S01]  /*04a0*/  LDS R22, [R29] ;  /* 0x000000001d167984 */ /* 0x000ea20000000800 */
[----:B0-----:R-:W-:Y:S01]  /*04b0*/  LEA R26, R7, R24, 0x2 ;  /* 0x00000018071a7211 */ /* 0x001fe200078e10ff */
[----:B-1----:R-:W-:Y:S02]  /*04c0*/  IMAD R5, R5, R20, R23 ;  /* 0x0000001405057224 */ /* 0x002fe400078e0217 */
[----:B------:R-:W-:Y:S02]  /*04d0*/  LDS R20, [R2+0x4] ;  /* 0x0000040002147984 */ /* 0x000fe40000000800 */
[----:B------:R-:W-:-:S02]  /*04e0*/  IMAD R23, R7, 0x4, R26 ;  /* 0x0000000407177824 */ /* 0x000fc400078e021a */
[----:B------:R-:W-:Y:S01]  /*04f0*/  IMAD R27, R28, R27, R5 ;  /* 0x0000001b1c1b7224 */ /* 0x000fe200078e0205 */
[----:B------:R-:W-:Y:S03]  /*0500*/  LDS R26, [R26] ;  /* 0x000000001a1a7984 */ /* 0x000fe60000000800 */
[----:B--2---:R-:W-:Y:S01]  /*0510*/  IMAD R19, R19, R22, R27 ;  /* 0x0000001613137224 */ /* 0x004fe200078e021b */
[----:B------:R-:W0:Y:S04]  /*0520*/  LDS R5, [R24] ;  /* 0x0000000018057984 */ /* 0x000e280000000800 */
[----:B------:R-:W1:Y:S04]  /*0530*/  LDS R22, [R2+0x8] ;  /* 0x0000080002167984 */ /* 0x000e680000000800 */
[----:B------:R-:W-:Y:S04]  /*0540*/  LDS R23, [R23] ;  /* 0x0000000017177984 */ /* 0x000fe80000000800 */
[----:B------:R2:W3:Y:S02]  /*0550*/  LDS R28, [R2+0xc] ;  /* 0x00000c00021c7984 */ /* 0x0004e40000000800 */
[----:B--2---:R-:W-:Y:S01]  /*0560*/  IADD3 R2, PT, PT, R2, 0x20, RZ ;  /* 0x0000002002027810 */ /* 0x004fe20007ffe0ff */
[----:B0-----:R-:W-:-:S04]  /*0570*/  IMAD R5, R20, R5, R19 ;  /* 0x0000000514057224 */ /* 0x001fc800078e0213 */
[----:B-1----:R-:W-:-:S04]  /*0580*/  IMAD R5, R22, R26, R5 ;  /* 0x0000001a16057224 */ /* 0x002fc800078e0205 */
[----:B---3--:R-:W-:Y:S01]  /*0590*/  IMAD R19, R28, R23, R5 ;  /* 0x000000171c137224 */ /* 0x008fe200078e0205 */
[----:B------:R-:W-:Y:S06]  /*05a0*/  @P1 BRA `(.L_x_2) ;  /* 0xfffffffc00701947 */ /* 0x000fec000383ffff */
[----:B------:R-:W-:-:S07]  /*05b0*/  IMAD.MOV.U32 R20, RZ, RZ, R10 ;  /* 0x000000ffff147224 */ /* 0x000fce00078e000a */
.L_x_1:
[----:B------:R-:W-:-:S13]  /*05c0*/  ISETP.NE.AND P1, PT, R21, RZ, PT ;  /* 0x000000ff1500720c */ /* 0x000fda0003f25270 */
[----:B------:R-:W-:Y:S05]  /*05d0*/  @!P1 BRA `(.L_x_3) ;  /* 0x0000000400009947 */ /* 0x000fea0003800000 */
[----:B------:R-:W-:Y:S02]  /*05e0*/  IADD3 R2, PT, PT, R21, -0x1, RZ ;  /* 0xffffffff15027810 */ /* 0x000fe40007ffe0ff */
[----:B------:R-:W-:Y:S02]  /*05f0*/  LOP3.LUT P2, R26, R7, 0x3, RZ, 0xc0, !PT ;  /* 0x00000003071a7812 */ /* 0x000fe4000784c0ff */
[----:B------:R-:W-:-:S13]  /*0600*/  ISETP.GE.U32.AND P1, PT, R2, 0x3, PT ;  /* 0x000000030200780c */ /* 0x000fda0003f26070 */
[----:B------:R-:W-:Y:S05]  /*0610*/  @!P1 BRA `(.L_x_4) ;  /* 0x0000000000649947 */ /* 0x000fea0003800000 */
[----:B------:R-:W1:Y:S01]  /*0620*/  S2UR UR5, SR_CgaCtaId ;  /* 0x00000000000579c3 */ /* 0x000e620000008800 */
[----:B------:R-:W-:Y:S01]  /*0630*/  UMOV UR4, 0x400 ;  /* 0x0000040000047882 */ /* 0x000fe20000000000 */
[C---:B0-----:R-:W-:Y:S01]  /*0640*/  IMAD R3, R20.reuse, R7, R6 ;  /* 0x0000000714037224 */ /* 0x041fe200078e0206 */
[----:B------:R-:W-:Y:S01]  /*0650*/  UIADD3 UR6, UPT, UPT, UR4, 0x1000, URZ ;  /* 0x0000100004067890 */ /* 0x000fe2000fffe0ff */
[----:B------:R-:W-:Y:S02]  /*0660*/  IMAD.IADD R2, R11, 0x1, R20 ;  /* 0x000000010b027824 */ /* 0x000fe400078e0214 */
[----:B------:R-:W-:Y:S01]  /*0670*/  VIADD R20, R20, 0x4 ;  /* 0x0000000414147836 */ /* 0x000fe20000000000 */
[----:B-1----:R-:W-:Y:S02]  /*0680*/  ULEA UR6, UR5, UR6, 0x18 ;  /* 0x0000000605067291 */ /* 0x002fe4000f8ec0ff */
[----:B------:R-:W-:-:S04]  /*0690*/  ULEA UR4, UR5, UR4, 0x18 ;  /* 0x0000000405047291 */ /* 0x000fc8000f8ec0ff */
[----:B------:R-:W-:Y:S02]  /*06a0*/  LEA R24, R3, UR6, 0x2 ;  /* 0x0000000603187c11 */ /* 0x000fe4000f8e10ff */
[----:B------:R-:W-:Y:S02]  /*06b0*/  LEA R25, R2, UR4, 0x2 ;  /* 0x0000000402197c11 */ /* 0x000fe4000f8e10ff */
[C---:B------:R-:W-:Y:S02]  /*06c0*/  LEA R22, R7.reuse, R24, 0x2 ;  /* 0x0000001807167211 */ /* 0x040fe400078e10ff */
[----:B------:R-:W-:Y:S03]  /*06d0*/  LDS R24, [R24] ;  /* 0x0000000018187984 */ /* 0x000fe60000000800 */
[C---:B------:R-:W-:Y:S01]  /*06e0*/  IMAD R28, R7.reuse, 0x4, R22 ;  /* 0x00000004071c7824 */ /* 0x040fe200078e0216 */
[----:B------:R-:W0:Y:S04]  /*06f0*/  LDS R4, [R25] ;  /* 0x0000000019047984 */ /* 0x000e280000000800 */
[----:B------:R-:W-:Y:S01]  /*0700*/  LDS R3, [R25+0x4] ;  /* 0x0000040019037984 */ /* 0x000fe20000000800 */
[----:B------:R-:W-:-:S03]  /*0710*/  LEA R27, R7, R28, 0x2 ;  /* 0x0000001c071b7211 */ /* 0x000fc600078e10ff */
[----:B------:R-:W1:Y:S04]  /*0720*/  LDS R22, [R22] ;  /* 0x0000000016167984 */ /* 0x000e680000000800 */
[----:B------:R-:W-:Y:S04]  /*0730*/  LDS R2, [R28] ;  /* 0x000000001c027984 */ /* 0x000fe80000000800 */
[----:B------:R-:W2:Y:S04]  /*0740*/  LDS R23, [R25+0x8] ;  /* 0x0000080019177984 */ /* 0x000ea80000000800 */
[----:B------:R-:W-:Y:S04]  /*0750*/  LDS R5, [R25+0xc] ;  /* 0x00000c0019057984 */ /* 0x000fe80000000800 */
[----:B------:R-:W3:Y:S01]  /*0760*/  LDS R27, [R27] ;  /* 0x000000001b1b7984 */ /* 0x000ee20000000800 */
[----:B0-----:R-:W-:-:S04]  /*0770*/  IMAD R4, R4, R24, R19 ;  /* 0x0000001804047224 */ /* 0x001fc800078e0213 */
[----:B-1----:R-:W-:-:S04]  /*0780*/  IMAD R3, R3, R22, R4 ;  /* 0x0000001603037224 */ /* 0x002fc800078e0204 */
[----:B--2---:R-:W-:-:S04]  /*0790*/  IMAD R2, R23, R2, R3 ;  /* 0x0000000217027224 */ /* 0x004fc800078e0203 */
[----:B---3--:R-:W-:-:S07]  /*07a0*/  IMAD R19, R5, R27, R2 ;  /* 0x0000001b05137224 */ /* 0x008fce00078e0202 */
.L_x_4:
[----:B------:R-:W-:Y:S05]  /*07b0*/  @!P2 BRA `(.L_x_3) ;  /* 0x000000000088a947 */ /* 0x000fea0003800000 */
[----:B------:R-:W-:Y:S02]  /*07c0*/  ISETP.NE.AND P1, PT, R26, 0x1, PT ;  /* 0x000000011a00780c */ /* 0x000fe40003f25270 */
[----:B------:R-:W-:-:S04]  /*07d0*/  LOP3.LUT R2, R7, 0x1, RZ, 0xc0, !PT ;  /* 0x0000000107027812 */ /* 0x000fc800078ec0ff */
[----:B------:R-:W-:-:S07]  /*07e0*/  ISETP.NE.U32.AND P2, PT, R2, 0x1, PT ;  /* 0x000000010200780c */ /* 0x000fce0003f45070 */
[----:B------:R-:W-:Y:S06]  /*07f0*/  @!P1 BRA `(.L_x_5) ;  /* 0x0000000000449947 */ /* 0x000fec0003800000 */
[----:B------:R-:W1:Y:S01]  /*0800*/  S2UR UR5, SR_CgaCtaId ;  /* 0x00000000000579c3 */ /* 0x000e620000008800 */
[----:B------:R-:W-:Y:S01]  /*0810*/  UMOV UR4, 0x400 ;  /* 0x0000040000047882 */ /* 0x000fe20000000000 */
[C---:B0-----:R-:W-:Y:S01]  /*0820*/  IMAD R3, R20.reuse, R7, R6 ;  /* 0x0000000714037224 */ /* 0x041fe200078e0206 */
[----:B------:R-:W-:Y:S01]  /*0830*/  UIADD3 UR6, UPT, UPT, UR4, 0x1000, URZ ;  /* 0x0000100004067890 */ /* 0x000fe2000fffe0ff */
[----:B------:R-:W-:Y:S02]  /*0840*/  IADD3 R2, PT, PT, R11, R20, RZ ;  /* 0x000000140b027210 */ /* 0x000fe40007ffe0ff */
[----:B------:R-:W-:Y:S01]  /*0850*/  IADD3 R20, PT, PT, R20, 0x2, RZ ;  /* 0x0000000214147810 */ /* 0x000fe20007ffe0ff */
[----:B-1----:R-:W-:Y:S02]  /*0860*/  ULEA UR6, UR5, UR6, 0x18 ;  /* 0x0000000605067291 */ /* 0x002fe4000f8ec0ff */
[----:B------:R-:W-:-:S04]  /*0870*/  ULEA UR4, UR5, UR4, 0x18 ;  /* 0x0000000405047291 */ /* 0x000fc8000f8ec0ff */
[----:B------:R-:W-:Y:S02]  /*0880*/  LEA R22, R3, UR6, 0x2 ;  /* 0x0000000603167c11 */ /* 0x000fe4000f8e10ff */
[----:B------:R-:W-:-:S03]  /*0890*/  LEA R2, R2, UR4, 0x2 ;  /* 0x0000000402027c11 */ /* 0x000fc6000f8e10ff */
[----:B------:R-:W-:Y:S02]  /*08a0*/  IMAD R5, R7, 0x4, R22 ;  /* 0x0000000407057824 */ /* 0x000fe400078e0216 */
[----:B------:R-:W-:Y:S04]  /*08b0*/  LDS R4, [R2] ;  /* 0x0000000002047984 */ /* 0x000fe80000000800 */
[----:B------:R-:W0:Y:S04]  /*08c0*/  LDS R22, [R22] ;  /* 0x0000000016167984 */ /* 0x000e280000000800 */
[----:B------:R-:W-:Y:S04]  /*08d0*/  LDS R3, [R2+0x4] ;  /* 0x0000040002037984 */ /* 0x000fe80000000800 */
[----:B------:R-:W1:Y:S01]  /*08e0*/  LDS R5, [R5] ;  /* 0x0000000005057984 */ /* 0x000e620000000800 */
[----:B0-----:R-:W-:-:S04]  /*08f0*/  IMAD R4, R4, R22, R19 ;  /* 0x0000001604047224 */ /* 0x001fc800078e0213 */
[----:B-1----:R-:W-:-:S07]  /*0900*/  IMAD R19, R3, R5, R4 ;  /* 0x0000000503137224 */ /* 0x002fce00078e0204 */
.L_x_5:
[----:B------:R-:W-:Y:S05]  /*0910*/  @P2 BRA `(.L_x_3) ;  /* 0x0000000000302947 */ /* 0x000fea0003800000 */
[----:B------:R-:W1:Y:S01]  /*0920*/  S2UR UR5, SR_CgaCtaId ;  /* 0x00000000000579c3 */ /* 0x000e620000008800 */
[----:B------:R-:W-:Y:S01]  /*0930*/  UMOV UR4, 0x400 ;  /* 0x0000040000047882 */ /* 0x000fe20000000000 */
[-C--:B0-----:R-:W-:Y:S01]  /*0940*/  IMAD R3, R7, R20.reuse, R6 ;  /* 0x0000001407037224 */ /* 0x081fe200078e0206 */
[----:B------:R-:W-:Y:S01]  /*0950*/  UIADD3 UR6, UPT, UPT, UR4, 0x1000, URZ ;  /* 0x0000100004067890 */ /* 0x000fe2000fffe0ff */
[----:B------:R-:W-:Y:S01]  /*0960*/  IADD3 R2, PT, PT, R11, R20, RZ ;  /* 0x000000140b027210 */ /* 0x000fe20007ffe0ff */
[----:B-1----:R-:W-:Y:S02]  /*0970*/  ULEA UR4, UR5, UR4, 0x18 ;  /* 0x0000000405047291 */ /* 0x002fe4000f8ec0ff */
[----:B------:R-:W-:-:S04]  /*0980*/  ULEA UR6, UR5, UR6, 0x18 ;  /* 0x0000000605067291 */ /* 0x000fc8000f8ec0ff */
[----:B------:R-:W-:Y:S02]  /*0990*/  LEA R2, R2, UR4, 0x2 ;  /* 0x0000000402027c11 */ /* 0x000fe4000f8e10ff */
[----:B------:R-:W-:-:S04]  /*09a0*/  LEA R3, R3, UR6, 0x2 ;  /* 0x0000000603037c11 */ /* 0x000fc8000f8e10ff */
[----:B------:R-:W-:Y:S04]  /*09b0*/  LDS R2, [R2] ;  /* 0x0000000002027984 */ /* 0x000fe80000000800 */
[----:B------:R-:W0:Y:S02]  /*09c0*/  LDS R3, [R3] ;  /* 0x0000000003037984 */ /* 0x000e240000000800 */
[----:B0-----:R-:W-:-:S07]  /*09d0*/  IMAD R19, R2, R3, R19 ;  /* 0x0000000302137224 */ /* 0x001fce00078e0213 */
.L_x_3:
[----:B------:R-:W-:Y:S06]  /*09e0*/  BAR.SYNC.DEFER_BLOCKING 0x0 ;  /* 0x0000000000007b1d */ /* 0x000fec0000010000 */
[----:B------:R-:W-:Y:S05]  /*09f0*/  @!P0 BRA `(.L_x_6) ;  /* 0xfffffff800088947 */ /* 0x000fea000383ffff */
.L_x_0:
[----:B0-----:R-:W0:Y:S01]  /*0a00*/  LDC.64 R2, c[0x0][0x390] ;  /* 0x0000e400ff027b82 */ /* 0x001e220000000a00 */
[----:B------:R-:W-:-:S04]  /*0a10*/  IMAD R9, R8, UR7, R9 ;  /* 0x0000000708097c24 */ /* 0x000fc8000f8e0209 */
[----:B0-----:R-:W-:-:S05]  /*0a20*/  IMAD.WIDE R2, R9, 0x4, R2 ;  /* 0x0000000409027825 */ /* 0x001fca00078e0202 */
[----:B------:R-:W-:Y:S01]  /*0a30*/  STG.E desc[UR8][R2.64], R19 ;  /* 0x0000001302007986 */ /* 0x000fe2000c101908 */
[----:B------:R-:W-:Y:S05]  /*0a40*/  EXIT ;  /* 0x000000000000794d */ /* 0x000fea0003800000 */
.L_x_7:
[----:B------:R-:W-:-:S00]  /*0a50*/  BRA `(.L_x_7) ;  /* 0xfffffffc00fc7947 */ /* 0x000fc0000383ffff */
[----:B------:R-:W-:-:S00]  /*0a60*/  NOP ;  /* 0x0000000000007918 */ /* 0x000fc00000000000 */
        /* <DEDUP_REMOVED lines=9> */
.L_x_8:


//--------------------- .nv.shared._Z14multiplyKernelPKiS0_Pii --------------------------
	.section	.nv.shared._Z14multiplyKernelPKiS0_Pii,"aw",@nobits
	.sectionflags	@""
	.align	4
.nv.shared._Z14multiplyKernelPKiS0_Pii:
	.zero		9216


//--------------------- .nv.shared.reserved.0     --------------------------
	.section	.nv.shared.reserved.0,"aw",@nobits
	.weak		__nv_reservedSMEM_offset_0_alias
	.size		__nv_reservedSMEM_offset_0_alias, 0, 64
	.other		__nv_reservedSMEM_offset_0_alias,@"STO_CUDA_RESERVED_SHARED STV_DEFAULT"
__nv_reservedSMEM_offset_0_alias:
	.zero		0
	.zero		64


//--------------------- .nv.constant0._Z14multiplyKernelPKiS0_Pii --------------------------
	.section	.nv.constant0._Z14multiplyKernelPKiS0_Pii,"a",@progbits
	.sectionflags	@""
	.align	4
.nv.constant0._Z14multiplyKernelPKiS0_Pii:
	.zero		924


//--------------------- SYMBOLS --------------------------

	.type		.nv.reservedSmem.offset0,@object
	.size		.nv.reservedSmem.offset0,0x4
	.type		.nv.reservedSmem.cap,@object
	.size		.nv.reservedSmem.cap,0x4
